//
// Generated by NVIDIA NVVM Compiler
//
// Compiler Build ID: CL-36424714
// Cuda compilation tools, release 13.0, V13.0.88
// Based on NVVM 20.0.0
//

.version 9.0
.target sm_100
.address_size 64

	// .globl	_ZN4math14VectorMultiplyEPfS0_S0_

.visible .entry _ZN4math14VectorMultiplyEPfS0_S0_(
	.param .u64 .ptr .align 1 _ZN4math14VectorMultiplyEPfS0_S0__param_0,
	.param .u64 .ptr .align 1 _ZN4math14VectorMultiplyEPfS0_S0__param_1,
	.param .u64 .ptr .align 1 _ZN4math14VectorMultiplyEPfS0_S0__param_2
)
{
	.reg .b32 	%r<2>;
	.reg .b32 	%f<4>;
	.reg .b64 	%rd<11>;

	ld.param.u64 	%rd1, [_ZN4math14VectorMultiplyEPfS0_S0__param_0];
	ld.param.u64 	%rd2, [_ZN4math14VectorMultiplyEPfS0_S0__param_1];
	ld.param.u64 	%rd3, [_ZN4math14VectorMultiplyEPfS0_S0__param_2];
	cvta.to.global.u64 	%rd4, %rd1;
	cvta.to.global.u64 	%rd5, %rd3;
	cvta.to.global.u64 	%rd6, %rd2;
	mov.u32 	%r1, %tid.x;
	mul.wide.u32 	%rd7, %r1, 4;
	add.s64 	%rd8, %rd6, %rd7;
	ld.global.f32 	%f1, [%rd8];
	add.s64 	%rd9, %rd5, %rd7;
	ld.global.f32 	%f2, [%rd9];
	mul.f32 	%f3, %f1, %f2;
	add.s64 	%rd10, %rd4, %rd7;
	st.global.f32 	[%rd10], %f3;
	ret;

}
	// .globl	_ZN4math10AccumulateEPfS0_
.visible .entry _ZN4math10AccumulateEPfS0_(
	.param .u64 .ptr .align 1 _ZN4math10AccumulateEPfS0__param_0,
	.param .u64 .ptr .align 1 _ZN4math10AccumulateEPfS0__param_1
)
{
	.reg .b32 	%r<2>;
	.reg .b64 	%rd<3>;

	ld.param.u64 	%rd1, [_ZN4math10AccumulateEPfS0__param_0];
	cvta.to.global.u64 	%rd2, %rd1;
	mov.b32 	%r1, 1092616192;
	st.global.u32 	[%rd2], %r1;
	ret;

}


// ===== COMPILED SASS (sm_100) =====

	.target	sm_100

	.elftype	@"ET_EXEC"


//--------------------- .note.nv.tkinfo           --------------------------
	.section	.note.nv.tkinfo,"",@"SHT_NOTE"
	.sectionflags	@"SHF_NOTE_NV_TKINFO"
	.tkinfo
        /*0018*/ 	.word	0x00000002
        /*0030*/ 	.string	""
        /*0030*/ 	.string	"ptxas"
        /*0030*/ 	.string	"Cuda compilation tools, release 13.0, V13.0.88"
        /*0030*/ 	.string	"Build cuda_13.0.r13.0/compiler.36424714_0"
        /*0030*/ 	.string	"-arch sm_100 -m 64 "



//--------------------- .note.nv.cuinfo           --------------------------
	.section	.note.nv.cuinfo,"",@"SHT_NOTE"
	.sectionflags	@"SHF_NOTE_NV_CUINFO"
        /*0018*/ 	.short	0x0002
        /*001a*/ 	.short	0x0064
        /*001c*/ 	.short	0x0082
	.zero		2


//--------------------- .nv.info                  --------------------------
	.section	.nv.info,"",@"SHT_CUDA_INFO"
	.align	4


	//----- nvinfo : EIATTR_REGCOUNT
	.align		4
        /*0000*/ 	.byte	0x04, 0x2f
        /*0002*/ 	.short	(.L_1 - .L_0)
	.align		4
.L_0:
        /*0004*/ 	.word	index@(_ZN4math14VectorMultiplyEPfS0_S0_)
        /*0008*/ 	.word	0x0000000c


	//----- nvinfo : EIATTR_FRAME_SIZE
	.align		4
.L_1:
        /*000c*/ 	.byte	0x04, 0x11
        /*000e*/ 	.short	(.L_3 - .L_2)
	.align		4
.L_2:
        /*0010*/ 	.word	index@(_ZN4math14VectorMultiplyEPfS0_S0_)
        /*0014*/ 	.word	0x00000000


	//----- nvinfo : EIATTR_REGCOUNT
	.align		4
.L_3:
        /*0018*/ 	.byte	0x04, 0x2f
        /*001a*/ 	.short	(.L_5 - .L_4)
	.align		4
.L_4:
        /*001c*/ 	.word	index@(_ZN4math10AccumulateEPfS0_)
        /*0020*/ 	.word	0x00000008


	//----- nvinfo : EIATTR_FRAME_SIZE
	.align		4
.L_5:
        /*0024*/ 	.byte	0x04, 0x11
        /*0026*/ 	.short	(.L_7 - .L_6)
	.align		4
.L_6:
        /*0028*/ 	.word	index@(_ZN4math10AccumulateEPfS0_)
        /*002c*/ 	.word	0x00000000


	//----- nvinfo : EIATTR_MIN_STACK_SIZE
	.align		4
.L_7:
        /*0030*/ 	.byte	0x04, 0x12
        /*0032*/ 	.short	(.L_9 - .L_8)
	.align		4
.L_8:
        /*0034*/ 	.word	index@(_ZN4math10AccumulateEPfS0_)
        /*0038*/ 	.word	0x00000000


	//----- nvinfo : EIATTR_MIN_STACK_SIZE
	.align		4
.L_9:
        /*003c*/ 	.byte	0x04, 0x12
        /*003e*/ 	.short	(.L_11 - .L_10)
	.align		4
.L_10:
        /*0040*/ 	.word	index@(_ZN4math14VectorMultiplyEPfS0_S0_)
        /*0044*/ 	.word	0x00000000
.L_11:


//--------------------- .nv.compat                --------------------------
	.section	.nv.compat,"",@"SHT_CUDA_COMPAT_INFO"
	.align	4
        /*0000*/ 	.byte	0x02, 0x09, 0x00, 0x00, 0x02, 0x02, 0x01, 0x00, 0x02, 0x05, 0x05, 0x00, 0x03, 0x07, 0x01, 0x01
        /*0010*/ 	.byte	0x02, 0x03, 0x00, 0x00, 0x02, 0x06, 0x01, 0x00, 0x04, 0x0b, 0x08, 0x00, 0x09, 0x00, 0x00, 0x00
        /*0020*/ 	.byte	0x00, 0x00, 0x00, 0x00


//--------------------- .nv.info._ZN4math10AccumulateEPfS0_ --------------------------
	.section	.nv.info._ZN4math10AccumulateEPfS0_,"",@"SHT_CUDA_INFO"
	.sectionflags	@""
	.align	4


	//----- nvinfo : EIATTR_CUDA_API_VERSION
	.align		4
        /*0000*/ 	.byte	0x04, 0x37
        /*0002*/ 	.short	(.L_13 - .L_12)
.L_12:
        /*0004*/ 	.word	0x00000082


	//----- nvinfo : EIATTR_KPARAM_INFO
	.align		4
.L_13:
        /*0008*/ 	.byte	0x04, 0x17
        /*000a*/ 	.short	(.L_15 - .L_14)
.L_14:
        /*000c*/ 	.word	0x00000000
        /*0010*/ 	.short	0x0001
        /*0012*/ 	.short	0x0008
        /*0014*/ 	.byte	0x00, 0xf5, 0x21, 0x00


	//----- nvinfo : EIATTR_KPARAM_INFO
	.align		4
.L_15:
        /*0018*/ 	.byte	0x04, 0x17
        /*001a*/ 	.short	(.L_17 - .L_16)
.L_16:
        /*001c*/ 	.word	0x00000000
        /*0020*/ 	.short	0x0000
        /*0022*/ 	.short	0x0000
        /*0024*/ 	.byte	0x00, 0xf5, 0x21, 0x00


	//----- nvinfo : EIATTR_SPARSE_MMA_MASK
	.align		4
.L_17:
        /*0028*/ 	.byte	0x03, 0x50
        /*002a*/ 	.short	0x0000


	//----- nvinfo : EIATTR_MAXREG_COUNT
	.align		4
        /*002c*/ 	.byte	0x03, 0x1b
        /*002e*/ 	.short	0x00ff


	//----- nvinfo : EIATTR_MERCURY_ISA_VERSION
	.align		4
        /*0030*/ 	.byte	0x03, 0x5f
        /*0032*/ 	.short	0x0101


	//----- nvinfo : EIATTR_VRC_CTA_INIT_COUNT
	.align		4
        /*0034*/ 	.byte	0x02, 0x4a
	.zero		1
	.zero		1


	//----- nvinfo : EIATTR_EXIT_INSTR_OFFSETS
	.align		4
        /*0038*/ 	.byte	0x04, 0x1c
        /*003a*/ 	.short	(.L_19 - .L_18)


	//   ....[0]....
.L_18:
        /*003c*/ 	.word	0x00000050


	//----- nvinfo : EIATTR_CBANK_PARAM_SIZE
	.align		4
.L_19:
        /*0040*/ 	.byte	0x03, 0x19
        /*0042*/ 	.short	0x0010


	//----- nvinfo : EIATTR_PARAM_CBANK
	.align		4
        /*0044*/ 	.byte	0x04, 0x0a
        /*0046*/ 	.short	(.L_21 - .L_20)
	.align		4
.L_20:
        /*0048*/ 	.word	index@(.nv.constant0._ZN4math10AccumulateEPfS0_)
        /*004c*/ 	.short	0x0380
        /*004e*/ 	.short	0x0010


	//----- nvinfo : EIATTR_SW_WAR
	.align		4
.L_21:
        /*0050*/ 	.byte	0x04, 0x36
        /*0052*/ 	.short	(.L_23 - .L_22)
.L_22:
        /*0054*/ 	.word	0x00000008
.L_23:


//--------------------- .nv.info._ZN4math14VectorMultiplyEPfS0_S0_ --------------------------
	.section	.nv.info._ZN4math14VectorMultiplyEPfS0_S0_,"",@"SHT_CUDA_INFO"
	.sectionflags	@""
	.align	4


	//----- nvinfo : EIATTR_CUDA_API_VERSION
	.align		4
        /*0000*/ 	.byte	0x04, 0x37
        /*0002*/ 	.short	(.L_25 - .L_24)
.L_24:
        /*0004*/ 	.word	0x00000082


	//----- nvinfo : EIATTR_KPARAM_INFO
	.align		4
.L_25:
        /*0008*/ 	.byte	0x04, 0x17
        /*000a*/ 	.short	(.L_27 - .L_26)
.L_26:
        /*000c*/ 	.word	0x00000000
        /*0010*/ 	.short	0x0002
        /*0012*/ 	.short	0x0010
        /*0014*/ 	.byte	0x00, 0xf5, 0x21, 0x00


	//----- nvinfo : EIATTR_KPARAM_INFO
	.align		4
.L_27:
        /*0018*/ 	.byte	0x04, 0x17
        /*001a*/ 	.short	(.L_29 - .L_28)
.L_28:
        /*001c*/ 	.word	0x00000000
        /*0020*/ 	.short	0x0001
        /*0022*/ 	.short	0x0008
        /*0024*/ 	.byte	0x00, 0xf5, 0x21, 0x00


	//----- nvinfo : EIATTR_KPARAM_INFO
	.align		4
.L_29:
        /*0028*/ 	.byte	0x04, 0x17
        /*002a*/ 	.short	(.L_31 - .L_30)
.L_30:
        /*002c*/ 	.word	0x00000000
        /*0030*/ 	.short	0x0000
        /*0032*/ 	.short	0x0000
        /*0034*/ 	.byte	0x00, 0xf5, 0x21, 0x00


	//----- nvinfo : EIATTR_SPARSE_MMA_MASK
	.align		4
.L_31:
        /*0038*/ 	.byte	0x03, 0x50
        /*003a*/ 	.short	0x0000


	//----- nvinfo : EIATTR_MAXREG_COUNT
	.align		4
        /*003c*/ 	.byte	0x03, 0x1b
        /*003e*/ 	.short	0x00ff


	//----- nvinfo : EIATTR_MERCURY_ISA_VERSION
	.align		4
        /*0040*/ 	.byte	0x03, 0x5f
        /*0042*/ 	.short	0x0101


	//----- nvinfo : EIATTR_VRC_CTA_INIT_COUNT
	.align		4
        /*0044*/ 	.byte	0x02, 0x4a
	.zero		1
	.zero		1


	//----- nvinfo : EIATTR_EXIT_INSTR_OFFSETS
	.align		4
        /*0048*/ 	.byte	0x04, 0x1c
        /*004a*/ 	.short	(.L_33 - .L_32)


	//   ....[0]....
.L_32:
        /*004c*/ 	.word	0x000000d0


	//----- nvinfo : EIATTR_CBANK_PARAM_SIZE
	.align		4
.L_33:
        /*0050*/ 	.byte	0x03, 0x19
        /*0052*/ 	.short	0x0018


	//----- nvinfo : EIATTR_PARAM_CBANK
	.align		4
        /*0054*/ 	.byte	0x04, 0x0a
        /*0056*/ 	.short	(.L_35 - .L_34)
	.align		4
.L_34:
        /*0058*/ 	.word	index@(.nv.constant0._ZN4math14VectorMultiplyEPfS0_S0_)
        /*005c*/ 	.short	0x0380
        /*005e*/ 	.short	0x0018


	//----- nvinfo : EIATTR_SW_WAR
	.align		4
.L_35:
        /*0060*/ 	.byte	0x04, 0x36
        /*0062*/ 	.short	(.L_37 - .L_36)
.L_36:
        /*0064*/ 	.word	0x00000008
.L_37:


//--------------------- .nv.callgraph             --------------------------
	.section	.nv.callgraph,"",@"SHT_CUDA_CALLGRAPH"
	.align	4
	.sectionentsize	8
	.align		4
        /*0000*/ 	.word	0x00000000
	.align		4
        /*0004*/ 	.word	0xffffffff
	.align		4
        /*0008*/ 	.word	0x00000000
	.align		4
        /*000c*/ 	.word	0xfffffffe
	.align		4
        /*0010*/ 	.word	0x00000000
	.align		4
        /*0014*/ 	.word	0xfffffffd
	.align		4
        /*0018*/ 	.word	0x00000000
	.align		4
        /*001c*/ 	.word	0xfffffffc


//--------------------- .text._ZN4math10AccumulateEPfS0_ --------------------------
	.section	.text._ZN4math10AccumulateEPfS0_,"ax",@progbits
	.align	128
        .global         _ZN4math10AccumulateEPfS0_
        .type           _ZN4math10AccumulateEPfS0_,@function
        .size           _ZN4math10AccumulateEPfS0_,(.L_x_2 - _ZN4math10AccumulateEPfS0_)
        .other          _ZN4math10AccumulateEPfS0_,@"STO_CUDA_ENTRY STV_DEFAULT"
_ZN4math10AccumulateEPfS0_:
.text._ZN4math10AccumulateEPfS0_:
[----:B------:R-:W-:Y:S08]  /*0000*/  LDC R1, c[0x0][0x37c] ;  /* 0x0000df00ff017b82 */ /* 0x000ff00000000800 */
[----:B------:R-:W0:Y:S01]  /*0010*/  LDC.64 R2, c[0x0][0x380] ;  /* 0x0000e000ff027b82 */ /* 0x000e220000000a00 */
[----:B------:R-:W0:Y:S01]  /*0020*/  LDCU.64 UR4, c[0x0][0x358] ;  /* 0x00006b00ff0477ac */ /* 0x000e220008000a00 */
[----:B------:R-:W-:-:S05]  /*0030*/  HFMA2 R5, -RZ, RZ, 2.5625, 0 ;  /* 0x41200000ff057431 */ /* 0x000fca00000001ff */
[----:B0-----:R-:W-:Y:S01]  /*0040*/  STG.E desc[UR4][R2.64], R5 ;  /* 0x0000000502007986 */ /* 0x001fe2000c101904 */
[----:B------:R-:W-:Y:S05]  /*0050*/  EXIT ;  /* 0x000000000000794d */ /* 0x000fea0003800000 */
.L_x_0:
[----:B------:R-:W-:-:S00]  /*0060*/  BRA `(.L_x_0) ;  /* 0xfffffffc00fc7947 */ /* 0x000fc0000383ffff */
[----:B------:R-:W-:-:S00]  /*0070*/  NOP ;  /* 0x0000000000007918 */ /* 0x000fc00000000000 */
        /* <DEDUP_REMOVED lines=8> */
.L_x_2:


//--------------------- .text._ZN4math14VectorMultiplyEPfS0_S0_ --------------------------
	.section	.text._ZN4math14VectorMultiplyEPfS0_S0_,"ax",@progbits
	.align	128
        .global         _ZN4math14VectorMultiplyEPfS0_S0_
        .type           _ZN4math14VectorMultiplyEPfS0_S0_,@function
        .size           _ZN4math14VectorMultiplyEPfS0_S0_,(.L_x_3 - _ZN4math14VectorMultiplyEPfS0_S0_)
        .other          _ZN4math14VectorMultiplyEPfS0_S0_,@"STO_CUDA_ENTRY STV_DEFAULT"
_ZN4math14VectorMultiplyEPfS0_S0_:
.text._ZN4math14VectorMultiplyEPfS0_S0_:
[----:B------:R-:W-:Y:S01]  /*0000*/  LDC R1, c[0x0][0x37c] ;  /* 0x0000df00ff017b82 */ /* 0x000fe20000000800 */
[----:B------:R-:W0:Y:S07]  /*0010*/  S2R R9, SR_TID.X ;  /* 0x0000000000097919 */ /* 0x000e2e0000002100 */
[----:B------:R-:W0:Y:S01]  /*0020*/  LDC.64 R2, c[0x0][0x388] ;  /* 0x0000e200ff027b82 */ /* 0x000e220000000a00 */
[----:B------:R-:W1:Y:S07]  /*0030*/  LDCU.64 UR4, c[0x0][0x358] ;  /* 0x00006b00ff0477ac */ /* 0x000e6e0008000a00 */
[----:B------:R-:W2:Y:S08]  /*0040*/  LDC.64 R4, c[0x0][0x390] ;  /* 0x0000e400ff047b82 */ /* 0x000eb00000000a00 */
[----:B------:R-:W3:Y:S01]  /*0050*/  LDC.64 R6, c[0x0][0x380] ;  /* 0x0000e000ff067b82 */ /* 0x000ee20000000a00 */
[----:B0-----:R-:W-:-:S04]  /*0060*/  IMAD.WIDE.U32 R2, R9, 0x4, R2 ;  /* 0x0000000409027825 */ /* 0x001fc800078e0002 */
[C---:B--2---:R-:W-:Y:S02]  /*0070*/  IMAD.WIDE.U32 R4, R9.reuse, 0x4, R4 ;  /* 0x0000000409047825 */ /* 0x044fe400078e0004 */
[----:B-1----:R-:W2:Y:S04]  /*0080*/  LDG.E R2, desc[UR4][R2.64] ;  /* 0x0000000402027981 */ /* 0x002ea8000c1e1900 */
[----:B------:R-:W2:Y:S01]  /*0090*/  LDG.E R5, desc[UR4][R4.64] ;  /* 0x0000000404057981 */ /* 0x000ea2000c1e1900 */
[----:B---3--:R-:W-:-:S04]  /*00a0*/  IMAD.WIDE.U32 R6, R9, 0x4, R6 ;  /* 0x0000000409067825 */ /* 0x008fc800078e0006 */
[----:B--2---:R-:W-:-:S05]  /*00b0*/  FMUL R9, R2, R5 ;  /* 0x0000000502097220 */ /* 0x004fca0000400000 */
[----:B------:R-:W-:Y:S01]  /*00c0*/  STG.E desc[UR4][R6.64], R9 ;  /* 0x0000000906007986 */ /* 0x000fe2000c101904 */
[----:B------:R-:W-:Y:S05]  /*00d0*/  EXIT ;  /* 0x000000000000794d */ /* 0x000fea0003800000 */
.L_x_1:
        /* <DEDUP_REMOVED lines=10> */
.L_x_3:


//--------------------- .nv.shared.reserved.0     --------------------------
	.section	.nv.shared.reserved.0,"aw",@nobits
	.weak		__nv_reservedSMEM_offset_0_alias
	.size		__nv_reservedSMEM_offset_0_alias, 0, 64
	.other		__nv_reservedSMEM_offset_0_alias,@"STO_CUDA_RESERVED_SHARED STV_DEFAULT"
__nv_reservedSMEM_offset_0_alias:
	.zero		0
	.zero		64


//--------------------- .nv.constant0._ZN4math10AccumulateEPfS0_ --------------------------
	.section	.nv.constant0._ZN4math10AccumulateEPfS0_,"a",@progbits
	.sectionflags	@""
	.align	4
.nv.constant0._ZN4math10AccumulateEPfS0_:
	.zero		912


//--------------------- .nv.constant0._ZN4math14VectorMultiplyEPfS0_S0_ --------------------------
	.section	.nv.constant0._ZN4math14VectorMultiplyEPfS0_S0_,"a",@progbits
	.sectionflags	@""
	.align	4
.nv.constant0._ZN4math14VectorMultiplyEPfS0_S0_:
	.zero		920


//--------------------- SYMBOLS --------------------------

	.type		.nv.reservedSmem.offset0,@object
	.size		.nv.reservedSmem.offset0,0x4
